	.headerflags	@"EF_CUDA_TEXMODE_UNIFIED EF_CUDA_64BIT_ADDRESS EF_CUDA_ACCELERATORS EF_CUDA_SM90 EF_CUDA_VIRTUAL_SM(EF_CUDA_SM90)"
	.elftype	@"ET_EXEC"


//--------------------- .nv.info                  --------------------------
	.section	.nv.info,"",@"SHT_CUDA_INFO"
	.align	4


	//----- nvinfo : EIATTR_REGCOUNT
	.align		4
        /*0000*/ 	.byte	0x04, 0x2f
        /*0002*/ 	.short	(.L_2 - .L_1)
	.align		4
.L_1:
        /*0004*/ 	.word	index@(triton_poi_fused_add_div_erf_mul_8)
        /*0008*/ 	.word	0x00000012


	//----- nvinfo : EIATTR_MIN_STACK_SIZE
	.align		4
.L_2:
        /*000c*/ 	.byte	0x04, 0x12
        /*000e*/ 	.short	(.L_4 - .L_3)
	.align		4
.L_3:
        /*0010*/ 	.word	index@(triton_poi_fused_add_div_erf_mul_8)
        /*0014*/ 	.word	0x00000000


	//----- nvinfo : EIATTR_FRAME_SIZE
	.align		4
.L_4:
        /*0018*/ 	.byte	0x04, 0x11
        /*001a*/ 	.short	(.L_6 - .L_5)
	.align		4
.L_5:
        /*001c*/ 	.word	index@(triton_poi_fused_add_div_erf_mul_8)
        /*0020*/ 	.word	0x00000000


	//----- nvinfo : EIATTR_MIN_STACK_SIZE
	.align		4
.L_6:
        /*0024*/ 	.byte	0x04, 0x12
        /*0026*/ 	.short	(.L_8 - .L_7)
	.align		4
.L_7:
        /*0028*/ 	.word	index@(triton_poi_fused_add_div_erf_mul_8)
        /*002c*/ 	.word	0x00000000
.L_8:


//--------------------- .nv.info.triton_poi_fused_add_div_erf_mul_8 --------------------------
	.section	.nv.info.triton_poi_fused_add_div_erf_mul_8,"",@"SHT_CUDA_INFO"
	.sectionflags	@""
	.align	4


	//----- nvinfo : EIATTR_CUDA_API_VERSION
	.align		4
        /*0000*/ 	.byte	0x04, 0x37
        /*0002*/ 	.short	(.L_10 - .L_9)
.L_9:
        /*0004*/ 	.word	0x0000007c


	//----- nvinfo : EIATTR_KPARAM_INFO
	.align		4
.L_10:
        /*0008*/ 	.byte	0x04, 0x17
        /*000a*/ 	.short	(.L_12 - .L_11)
.L_11:
        /*000c*/ 	.word	0x00000000
        /*0010*/ 	.short	0x0002
        /*0012*/ 	.short	0x0010
        /*0014*/ 	.byte	0x00, 0xf0, 0x11, 0x00


	//----- nvinfo : EIATTR_KPARAM_INFO
	.align		4
.L_12:
        /*0018*/ 	.byte	0x04, 0x17
        /*001a*/ 	.short	(.L_14 - .L_13)
.L_13:
        /*001c*/ 	.word	0x00000000
        /*0020*/ 	.short	0x0001
        /*0022*/ 	.short	0x0008
        /*0024*/ 	.byte	0x00, 0xf4, 0x21, 0x00


	//----- nvinfo : EIATTR_KPARAM_INFO
	.align		4
.L_14:
        /*0028*/ 	.byte	0x04, 0x17
        /*002a*/ 	.short	(.L_16 - .L_15)
.L_15:
        /*002c*/ 	.word	0x00000000
        /*0030*/ 	.short	0x0000
        /*0032*/ 	.short	0x0000
        /*0034*/ 	.byte	0x00, 0xf4, 0x21, 0x00


	//----- nvinfo : EIATTR_SPARSE_MMA_MASK
	.align		4
.L_16:
        /*0038*/ 	.byte	0x03, 0x50
        /*003a*/ 	.short	0x0000


	//----- nvinfo : EIATTR_MAXREG_COUNT
	.align		4
        /*003c*/ 	.byte	0x03, 0x1b
        /*003e*/ 	.short	0x00ff


	//----- nvinfo : EIATTR_EXIT_INSTR_OFFSETS
	.align		4
        /*0040*/ 	.byte	0x04, 0x1c
        /*0042*/ 	.short	(.L_18 - .L_17)


	//   ....[0]....
.L_17:
        /*0044*/ 	.word	0x00000500


	//   ....[1]....
        /*0048*/ 	.word	0x00000520


	//----- nvinfo : EIATTR_REQNTID
	.align		4
.L_18:
        /*004c*/ 	.byte	0x04, 0x10
        /*004e*/ 	.short	(.L_20 - .L_19)
.L_19:
        /*0050*/ 	.word	0x00000020
        /*0054*/ 	.word	0x00000001
        /*0058*/ 	.word	0x00000001


	//----- nvinfo : EIATTR_CBANK_PARAM_SIZE
	.align		4
.L_20:
        /*005c*/ 	.byte	0x03, 0x19
        /*005e*/ 	.short	0x0014


	//----- nvinfo : EIATTR_PARAM_CBANK
	.align		4
        /*0060*/ 	.byte	0x04, 0x0a
        /*0062*/ 	.short	(.L_22 - .L_21)
	.align		4
.L_21:
        /*0064*/ 	.word	index@(.nv.constant0.triton_poi_fused_add_div_erf_mul_8)
        /*0068*/ 	.short	0x0210
        /*006a*/ 	.short	0x0014


	//----- nvinfo : EIATTR_SW_WAR
	.align		4
.L_22:
        /*006c*/ 	.byte	0x04, 0x36
        /*006e*/ 	.short	(.L_24 - .L_23)
.L_23:
        /*0070*/ 	.word	0x00000008
.L_24:


//--------------------- .nv.callgraph             --------------------------
	.section	.nv.callgraph,"",@"SHT_CUDA_CALLGRAPH"
	.align	4
	.sectionentsize	8
	.align		4
        /*0000*/ 	.word	0x00000000
	.align		4
        /*0004*/ 	.word	0xffffffff
	.align		4
        /*0008*/ 	.word	0x00000000
	.align		4
        /*000c*/ 	.word	0xfffffffe
	.align		4
        /*0010*/ 	.word	0x00000000
	.align		4
        /*0014*/ 	.word	0xfffffffd
	.align		4
        /*0018*/ 	.word	0x00000000
	.align		4
        /*001c*/ 	.word	0xfffffffc


//--------------------- .nv.constant4             --------------------------
	.section	.nv.constant4,"a",@progbits
	.align	8
	.align		8
.nv.constant4:
        /*0000*/ 	.dword	_$_str


//--------------------- .text.triton_poi_fused_add_div_erf_mul_8 --------------------------
	.section	.text.triton_poi_fused_add_div_erf_mul_8,"ax",@progbits
	.align	128
        .global         triton_poi_fused_add_div_erf_mul_8
        .type           triton_poi_fused_add_div_erf_mul_8,@function
        .size           triton_poi_fused_add_div_erf_mul_8,(.L_x_1 - triton_poi_fused_add_div_erf_mul_8)
        .other          triton_poi_fused_add_div_erf_mul_8,@"STO_CUDA_ENTRY STV_DEFAULT"
triton_poi_fused_add_div_erf_mul_8:
.text.triton_poi_fused_add_div_erf_mul_8:
[----:B------:R-:W0:Y:S02]  /*0000*/  LDC R1, c[0x0][0x28] ;  /* 0x00000a00ff017b82 */ /* 0x000e240000000800 */
[----:B------:R-:W1:Y:S01]  /*0010*/  S2R R0, SR_TID.X ;  /* 0x0000000000007919 */ /* 0x000e620000002100 */
[----:B------:R-:W2:Y:S01]  /*0020*/  LDC.64 R4, c[0x0][0x210] ;  /* 0x00008400ff047b82 */ /* 0x000ea20000000a00 */
[----:B------:R-:W-:Y:S01]  /*0030*/  CS2R R2, SRZ ;  /* 0x0000000000027805 */ /* 0x000fe2000001ff00 */
[----:B------:R-:W-:Y:S01]  /*0040*/  ULDC.64 UR4, c[0x0][0x208] ;  /* 0x0000820000047ab9 */ /* 0x000fe20000000a00 */
[----:B------:R-:W3:Y:S01]  /*0050*/  S2R R7, SR_CTAID.X ;  /* 0x0000000000077919 */ /* 0x000ee20000002500 */
[----:B------:R-:W-:Y:S01]  /*0060*/  HFMA2.MMA R8, -RZ, RZ, 0.470947265625, -12.46875 ;  /* 0x3789ca3cff087435 */ /* 0x000fe200000001ff */
[----:B------:R-:W-:Y:S01]  /*0070*/  MOV R9, 0xb9f560b9 ;  /* 0xb9f560b900097802 */ /* 0x000fe20000000f00 */
[----:B------:R-:W-:Y:S01]  /*0080*/  HFMA2.MMA R10, -RZ, RZ, 0.958984375, -6.1690807342529296875e-05 ;  /* 0x3bac840bff0a7435 */ /* 0x000fe200000001ff */
[----:B------:R-:W-:Y:S01]  /*0090*/  IMAD.MOV.U32 R6, RZ, RZ, 0x3bac840b ;  /* 0x3bac840bff067424 */ /* 0x000fe200078e00ff */
[----:B------:R-:W-:Y:S01]  /*00a0*/  ULDC.64 UR6, c[0x0][0x218] ;  /* 0x0000860000067ab9 */ /* 0x000fe20000000a00 */
[----:B-1----:R-:W-:-:S04]  /*00b0*/  SHF.L.U32 R0, R0, 0x1, RZ ;  /* 0x0000000100007819 */ /* 0x002fc800000006ff */
[----:B------:R-:W-:-:S04]  /*00c0*/  LOP3.LUT R0, R0, 0x3e, RZ, 0xc0, !PT ;  /* 0x0000003e00007812 */ /* 0x000fc800078ec0ff */
[----:B---3--:R-:W-:-:S04]  /*00d0*/  LEA R7, R7, R0, 0x6 ;  /* 0x0000000007077211 */ /* 0x008fc800078e30ff */
[C---:B------:R-:W-:Y:S01]  /*00e0*/  ISETP.GE.AND P0, PT, R7.reuse, 0x40, PT ;  /* 0x000000400700780c */ /* 0x040fe20003f06270 */
[----:B--2---:R-:W-:-:S12]  /*00f0*/  IMAD.WIDE R4, R7, 0x4, R4 ;  /* 0x0000000407047825 */ /* 0x004fd800078e0204 */
[----:B------:R1:W2:Y:S01]  /*0100*/  @!P0 LDG.E.64 R2, desc[UR4][R4.64] ;  /* 0x0000000404028981 */ /* 0x0002a2000c1e1b00 */
[----:B------:R-:W-:Y:S01]  /*0110*/  HFMA2.MMA R0, -RZ, RZ, 0.470947265625, -12.46875 ;  /* 0x3789ca3cff007435 */ /* 0x000fe200000001ff */
[----:B-1----:R-:W-:Y:S01]  /*0120*/  MOV R5, 0xb9f560b9 ;  /* 0xb9f560b900057802 */ /* 0x002fe20000000f00 */
[----:B------:R-:W-:Y:S02]  /*0130*/  IMAD.MOV.U32 R4, RZ, RZ, 0x3e1cf906 ;  /* 0x3e1cf906ff047424 */ /* 0x000fe400078e00ff */
[----:B--2---:R-:W-:Y:S01]  /*0140*/  FMUL R12, R2, 0.70710676908493041992 ;  /* 0x3f3504f3020c7820 */ /* 0x004fe20000400000 */
[----:B------:R-:W-:-:S03]  /*0150*/  FMUL R14, R3, 0.70710676908493041992 ;  /* 0x3f3504f3030e7820 */ /* 0x000fc60000400000 */
[----:B------:R-:W-:Y:S01]  /*0160*/  FADD.FTZ R11, |R12|, -RZ ;  /* 0x800000ff0c0b7221 */ /* 0x000fe20000010200 */
[----:B------:R-:W-:-:S04]  /*0170*/  FADD.FTZ R13, |R14|, -RZ ;  /* 0x800000ff0e0d7221 */ /* 0x000fc80000010200 */
[----:B------:R-:W-:Y:S02]  /*0180*/  FSETP.GE.AND P1, PT, R11, 1.0029599666595458984, PT ;  /* 0x3f8060fe0b00780b */ /* 0x000fe40003f26000 */
[----:B------:R-:W-:-:S11]  /*0190*/  FSETP.GE.AND P2, PT, R13, 1.0029599666595458984, PT ;  /* 0x3f8060fe0d00780b */ /* 0x000fd60003f46000 */
[----:B------:R-:W-:Y:S01]  /*01a0*/  @!P1 MOV R0, 0x38b1e96a ;  /* 0x38b1e96a00009802 */ /* 0x000fe20000000f00 */
[----:B------:R-:W-:Y:S01]  /*01b0*/  @!P1 IMAD.MOV.U32 R9, RZ, RZ, -0x45a8b2e0 ;  /* 0xba574d20ff099424 */ /* 0x000fe200078e00ff */
[----:B------:R-:W-:Y:S01]  /*01c0*/  @!P2 MOV R8, 0x38b1e96a ;  /* 0x38b1e96a0008a802 */ /* 0x000fe20000000f00 */
[----:B------:R-:W-:Y:S01]  /*01d0*/  @!P1 FMUL R11, R12, R12 ;  /* 0x0000000c0c0b9220 */ /* 0x000fe20000400000 */
[----:B------:R-:W-:Y:S01]  /*01e0*/  @!P2 MOV R5, 0xba574d20 ;  /* 0xba574d200005a802 */ /* 0x000fe20000000f00 */
[----:B------:R-:W-:Y:S01]  /*01f0*/  @!P2 FMUL R13, R14, R14 ;  /* 0x0000000e0e0da220 */ /* 0x000fe20000400000 */
[----:B------:R-:W-:Y:S01]  /*0200*/  @!P2 MOV R10, 0x3baad5ea ;  /* 0x3baad5ea000aa802 */ /* 0x000fe20000000f00 */
[----:B------:R-:W-:Y:S01]  /*0210*/  FFMA.FTZ R9, R11, R0, R9 ;  /* 0x000000000b097223 */ /* 0x000fe20000010009 */
[----:B------:R-:W-:Y:S02]  /*0220*/  @!P1 IMAD.MOV.U32 R6, RZ, RZ, 0x3baad5ea ;  /* 0x3baad5eaff069424 */ /* 0x000fe400078e00ff */
[----:B------:R-:W-:Y:S01]  /*0230*/  FFMA.FTZ R5, R13, R8, R5 ;  /* 0x000000080d057223 */ /* 0x000fe20000010005 */
[----:B------:R-:W-:Y:S01]  /*0240*/  MOV R0, 0xbd0c8162 ;  /* 0xbd0c816200007802 */ /* 0x000fe20000000f00 */
[----:B------:R-:W-:Y:S01]  /*0250*/  HFMA2.MMA R8, -RZ, RZ, -1.26171875, -2.110004425048828125e-05 ;  /* 0xbd0c8162ff087435 */ /* 0x000fe200000001ff */
[----:B------:R-:W-:Y:S01]  /*0260*/  @!P1 MOV R0, 0xbcdc1be7 ;  /* 0xbcdc1be700009802 */ /* 0x000fe20000000f00 */
[----:B------:R-:W-:Y:S01]  /*0270*/  FFMA.FTZ R9, R9, R11, R6 ;  /* 0x0000000b09097223 */ /* 0x000fe20000010006 */
[----:B------:R-:W-:Y:S01]  /*0280*/  FFMA.FTZ R15, R5, R13, R10 ;  /* 0x0000000d050f7223 */ /* 0x000fe2000001000a */
[----:B------:R-:W-:Y:S01]  /*0290*/  HFMA2.MMA R5, -RZ, RZ, 1.853515625, -0.00091457366943359375 ;  /* 0x3f6a937eff057435 */ /* 0x000fe200000001ff */
[----:B------:R-:W-:-:S02]  /*02a0*/  @!P1 IMAD.MOV.U32 R4, RZ, RZ, 0x3de718af ;  /* 0x3de718afff049424 */ /* 0x000fc400078e00ff */
[-C--:B------:R-:W-:Y:S01]  /*02b0*/  FFMA.FTZ R9, R9, R11.reuse, R0 ;  /* 0x0000000b09097223 */ /* 0x080fe20000010000 */
[----:B------:R-:W-:Y:S01]  /*02c0*/  @!P2 MOV R8, 0xbcdc1be7 ;  /* 0xbcdc1be70008a802 */ /* 0x000fe20000000f00 */
[----:B------:R-:W-:Y:S01]  /*02d0*/  HFMA2.MMA R0, -RZ, RZ, 1.78125, -136.25 ;  /* 0x3f20d842ff007435 */ /* 0x000fe200000001ff */
[----:B------:R-:W-:Y:S01]  /*02e0*/  MOV R6, 0x3e1cf906 ;  /* 0x3e1cf90600067802 */ /* 0x000fe20000000f00 */
[----:B------:R-:W-:Y:S01]  /*02f0*/  FFMA.FTZ R4, R9, R11, R4 ;  /* 0x0000000b09047223 */ /* 0x000fe20000010004 */
[----:B------:R-:W-:Y:S01]  /*0300*/  @!P1 MOV R5, 0xbec093ac ;  /* 0xbec093ac00059802 */ /* 0x000fe20000000f00 */
[----:B------:R-:W-:Y:S01]  /*0310*/  FFMA.FTZ R15, R15, R13, R8 ;  /* 0x0000000d0f0f7223 */ /* 0x000fe20000010008 */
[----:B------:R-:W-:Y:S01]  /*0320*/  @!P2 IMAD.MOV.U32 R6, RZ, RZ, 0x3de718af ;  /* 0x3de718afff06a424 */ /* 0x000fe200078e00ff */
[----:B------:R-:W-:Y:S02]  /*0330*/  MOV R8, 0x3f6a937e ;  /* 0x3f6a937e00087802 */ /* 0x000fe40000000f00 */
[----:B------:R-:W-:Y:S01]  /*0340*/  FFMA.FTZ R5, R4, R11, R5 ;  /* 0x0000000b04057223 */ /* 0x000fe20000010005 */
[----:B------:R-:W-:Y:S01]  /*0350*/  HFMA2.MMA R4, -RZ, RZ, 1.78125, -136.25 ;  /* 0x3f20d842ff047435 */ /* 0x000fe200000001ff */
[----:B------:R-:W-:Y:S01]  /*0360*/  @!P2 MOV R8, 0xbec093ac ;  /* 0xbec093ac0008a802 */ /* 0x000fe20000000f00 */
[----:B------:R-:W-:Y:S01]  /*0370*/  FFMA.FTZ R15, R15, R13, R6 ;  /* 0x0000000d0f0f7223 */ /* 0x000fe20000010006 */
[----:B------:R-:W-:-:S02]  /*0380*/  @!P1 MOV R0, 0x3e0375d3 ;  /* 0x3e0375d300009802 */ /* 0x000fc40000000f00 */
[----:B------:R-:W-:Y:S01]  /*0390*/  FSEL R9, -R11, R12, P1 ;  /* 0x0000000c0b097208 */ /* 0x000fe20000800100 */
[----:B------:R-:W-:Y:S01]  /*03a0*/  FFMA.FTZ R15, R15, R13, R8 ;  /* 0x0000000d0f0f7223 */ /* 0x000fe20000010008 */
[----:B------:R-:W-:Y:S01]  /*03b0*/  @!P2 MOV R4, 0x3e0375d3 ;  /* 0x3e0375d30004a802 */ /* 0x000fe20000000f00 */
[----:B------:R-:W-:Y:S01]  /*03c0*/  FFMA.FTZ R0, R5, R11, R0 ;  /* 0x0000000b05007223 */ /* 0x000fe20000010000 */
[----:B------:R-:W-:Y:S01]  /*03d0*/  FSEL R6, -R13, R14, P2 ;  /* 0x0000000e0d067208 */ /* 0x000fe20001000100 */
[----:B------:R-:W-:Y:S01]  /*03e0*/  FMUL R8, R2, 0.5 ;  /* 0x3f00000002087820 */ /* 0x000fe20000400000 */
[----:B------:R-:W-:Y:S01]  /*03f0*/  SHF.R.S32.HI R10, RZ, 0x1f, R7 ;  /* 0x0000001fff0a7819 */ /* 0x000fe20000011407 */
[----:B------:R-:W-:Y:S01]  /*0400*/  FFMA.FTZ R15, R15, R13, R4 ;  /* 0x0000000d0f0f7223 */ /* 0x000fe20000010004 */
[----:B------:R-:W-:-:S03]  /*0410*/  FFMA.FTZ R0, R0, R9, R9 ;  /* 0x0000000900007223 */ /* 0x000fc60000010009 */
[----:B------:R-:W-:Y:S01]  /*0420*/  FFMA.FTZ R6, R15, R6, R6 ;  /* 0x000000060f067223 */ /* 0x000fe20000010006 */
[----:B------:R-:W1:Y:S08]  /*0430*/  @P1 MUFU.EX2 R4, R0 ;  /* 0x0000000000041308 */ /* 0x000e700000000800 */
[----:B------:R-:W2:Y:S01]  /*0440*/  @P2 MUFU.EX2 R5, R6 ;  /* 0x0000000600052308 */ /* 0x000ea20000000800 */
[----:B-1----:R-:W-:-:S05]  /*0450*/  @P1 FADD R4, -R4, 1 ;  /* 0x3f80000004041421 */ /* 0x002fca0000000100 */
[----:B------:R-:W-:Y:S01]  /*0460*/  @P1 LOP3.LUT R0, R4, 0x80000000, R12, 0xf8, !PT ;  /* 0x8000000004001812 */ /* 0x000fe200078ef80c */
[----:B------:R-:W-:Y:S01]  /*0470*/  FMUL R4, R3, 0.5 ;  /* 0x3f00000003047820 */ /* 0x000fe20000400000 */
[----:B------:R-:W-:Y:S01]  /*0480*/  LEA R2, P1, R7, UR6, 0x2 ;  /* 0x0000000607027c11 */ /* 0x000fe2000f8210ff */
[----:B--2---:R-:W-:-:S03]  /*0490*/  @P2 FADD R5, -R5, 1 ;  /* 0x3f80000005052421 */ /* 0x004fc60000000100 */
[----:B------:R-:W-:Y:S02]  /*04a0*/  LEA.HI.X R3, R7, UR7, R10, 0x2, P1 ;  /* 0x0000000707037c11 */ /* 0x000fe400088f140a */
[----:B------:R-:W-:Y:S01]  /*04b0*/  @P2 LOP3.LUT R6, R5, 0x80000000, R14, 0xf8, !PT ;  /* 0x8000000005062812 */ /* 0x000fe200078ef80e */
[----:B------:R-:W-:-:S04]  /*04c0*/  FADD R5, R0, 1 ;  /* 0x3f80000000057421 */ /* 0x000fc80000000000 */
[----:B------:R-:W-:Y:S01]  /*04d0*/  FADD R9, R6, 1 ;  /* 0x3f80000006097421 */ /* 0x000fe20000000000 */
[----:B------:R-:W-:-:S03]  /*04e0*/  FMUL R8, R8, R5 ;  /* 0x0000000508087220 */ /* 0x000fc60000400000 */
[----:B------:R-:W-:Y:S01]  /*04f0*/  FMUL R9, R4, R9 ;  /* 0x0000000904097220 */ /* 0x000fe20000400000 */
[----:B------:R-:W-:Y:S06]  /*0500*/  @P0 EXIT ;  /* 0x000000000000094d */ /* 0x000fec0003800000 */
[----:B------:R-:W-:Y:S01]  /*0510*/  STG.E.64 desc[UR4][R2.64], R8 ;  /* 0x0000000802007986 */ /* 0x000fe2000c101b04 */
[----:B------:R-:W-:Y:S05]  /*0520*/  EXIT ;  /* 0x000000000000794d */ /* 0x000fea0003800000 */
.L_x_0:
[----:B------:R-:W-:-:S00]  /*0530*/  BRA `(.L_x_0) ;  /* 0xfffffffc00fc7947 */ /* 0x000fc0000383ffff */
[----:B------:R-:W-:-:S00]  /*0540*/  NOP ;  /* 0x0000000000007918 */ /* 0x000fc00000000000 */
        /* <DEDUP_REMOVED lines=11> */
.L_x_1:


//--------------------- .nv.global.init           --------------------------
	.section	.nv.global.init,"aw",@progbits
.nv.global.init:
	.type		_$_str,@object
	.size		_$_str,(.L_0 - _$_str)
_$_str:
        /*0000*/ 	.byte	0x5f, 0x5f, 0x43, 0x55, 0x44, 0x41, 0x5f, 0x46, 0x54, 0x5a, 0x00
.L_0:


//--------------------- .nv.constant0.triton_poi_fused_add_div_erf_mul_8 --------------------------
	.section	.nv.constant0.triton_poi_fused_add_div_erf_mul_8,"a",@progbits
	.sectionflags	@""
	.align	4
.nv.constant0.triton_poi_fused_add_div_erf_mul_8:
	.zero		548
